//
// Generated by NVIDIA NVVM Compiler
//
// Compiler Build ID: CL-36424714
// Cuda compilation tools, release 13.0, V13.0.88
// Based on NVVM 20.0.0
//

.version 9.0
.target sm_100
.address_size 64

	// .globl	_Z9columnSumPfS_ii

.visible .entry _Z9columnSumPfS_ii(
	.param .u64 .ptr .align 1 _Z9columnSumPfS_ii_param_0,
	.param .u64 .ptr .align 1 _Z9columnSumPfS_ii_param_1,
	.param .u32 _Z9columnSumPfS_ii_param_2,
	.param .u32 _Z9columnSumPfS_ii_param_3
)
{
	.reg .pred 	%p<11>;
	.reg .b32 	%r<38>;
	.reg .b32 	%f<83>;
	.reg .b64 	%rd<43>;

	ld.param.u64 	%rd3, [_Z9columnSumPfS_ii_param_0];
	ld.param.u64 	%rd2, [_Z9columnSumPfS_ii_param_1];
	ld.param.u32 	%r23, [_Z9columnSumPfS_ii_param_2];
	ld.param.u32 	%r24, [_Z9columnSumPfS_ii_param_3];
	cvta.to.global.u64 	%rd1, %rd3;
	mov.u32 	%r25, %tid.x;
	mov.u32 	%r26, %ctaid.x;
	mov.u32 	%r27, %ntid.x;
	mad.lo.s32 	%r1, %r26, %r27, %r25;
	setp.ge.s32 	%p1, %r1, %r23;
	@%p1 bra 	$L__BB0_15;
	setp.lt.s32 	%p2, %r24, 1;
	mov.f32 	%f82, 0f00000000;
	@%p2 bra 	$L__BB0_14;
	and.b32  	%r2, %r24, 15;
	setp.lt.u32 	%p3, %r24, 16;
	mov.f32 	%f82, 0f00000000;
	mov.b32 	%r34, 0;
	@%p3 bra 	$L__BB0_5;
	and.b32  	%r34, %r24, 2147483632;
	neg.s32 	%r32, %r34;
	shl.b32 	%r5, %r23, 4;
	mov.f32 	%f82, 0f00000000;
	mul.wide.s32 	%rd6, %r23, 4;
	mov.u32 	%r31, %r1;
$L__BB0_4:
	.pragma "nounroll";
	mul.wide.s32 	%rd4, %r31, 4;
	add.s64 	%rd5, %rd1, %rd4;
	ld.global.f32 	%f18, [%rd5];
	add.f32 	%f19, %f82, %f18;
	add.s64 	%rd7, %rd5, %rd6;
	ld.global.f32 	%f20, [%rd7];
	add.f32 	%f21, %f19, %f20;
	add.s64 	%rd8, %rd7, %rd6;
	ld.global.f32 	%f22, [%rd8];
	add.f32 	%f23, %f21, %f22;
	add.s64 	%rd9, %rd8, %rd6;
	ld.global.f32 	%f24, [%rd9];
	add.f32 	%f25, %f23, %f24;
	add.s64 	%rd10, %rd9, %rd6;
	ld.global.f32 	%f26, [%rd10];
	add.f32 	%f27, %f25, %f26;
	add.s64 	%rd11, %rd10, %rd6;
	ld.global.f32 	%f28, [%rd11];
	add.f32 	%f29, %f27, %f28;
	add.s64 	%rd12, %rd11, %rd6;
	ld.global.f32 	%f30, [%rd12];
	add.f32 	%f31, %f29, %f30;
	add.s64 	%rd13, %rd12, %rd6;
	ld.global.f32 	%f32, [%rd13];
	add.f32 	%f33, %f31, %f32;
	add.s64 	%rd14, %rd13, %rd6;
	ld.global.f32 	%f34, [%rd14];
	add.f32 	%f35, %f33, %f34;
	add.s64 	%rd15, %rd14, %rd6;
	ld.global.f32 	%f36, [%rd15];
	add.f32 	%f37, %f35, %f36;
	add.s64 	%rd16, %rd15, %rd6;
	ld.global.f32 	%f38, [%rd16];
	add.f32 	%f39, %f37, %f38;
	add.s64 	%rd17, %rd16, %rd6;
	ld.global.f32 	%f40, [%rd17];
	add.f32 	%f41, %f39, %f40;
	add.s64 	%rd18, %rd17, %rd6;
	ld.global.f32 	%f42, [%rd18];
	add.f32 	%f43, %f41, %f42;
	add.s64 	%rd19, %rd18, %rd6;
	ld.global.f32 	%f44, [%rd19];
	add.f32 	%f45, %f43, %f44;
	add.s64 	%rd20, %rd19, %rd6;
	ld.global.f32 	%f46, [%rd20];
	add.f32 	%f47, %f45, %f46;
	add.s64 	%rd21, %rd20, %rd6;
	ld.global.f32 	%f48, [%rd21];
	add.f32 	%f82, %f47, %f48;
	add.s32 	%r32, %r32, 16;
	add.s32 	%r31, %r31, %r5;
	setp.ne.s32 	%p4, %r32, 0;
	@%p4 bra 	$L__BB0_4;
$L__BB0_5:
	setp.eq.s32 	%p5, %r2, 0;
	@%p5 bra 	$L__BB0_14;
	and.b32  	%r11, %r24, 7;
	setp.lt.u32 	%p6, %r2, 8;
	@%p6 bra 	$L__BB0_8;
	mad.lo.s32 	%r29, %r34, %r23, %r1;
	mul.wide.s32 	%rd22, %r29, 4;
	add.s64 	%rd23, %rd1, %rd22;
	ld.global.f32 	%f50, [%rd23];
	add.f32 	%f51, %f82, %f50;
	mul.wide.s32 	%rd24, %r23, 4;
	add.s64 	%rd25, %rd23, %rd24;
	ld.global.f32 	%f52, [%rd25];
	add.f32 	%f53, %f51, %f52;
	add.s64 	%rd26, %rd25, %rd24;
	ld.global.f32 	%f54, [%rd26];
	add.f32 	%f55, %f53, %f54;
	add.s64 	%rd27, %rd26, %rd24;
	ld.global.f32 	%f56, [%rd27];
	add.f32 	%f57, %f55, %f56;
	add.s64 	%rd28, %rd27, %rd24;
	ld.global.f32 	%f58, [%rd28];
	add.f32 	%f59, %f57, %f58;
	add.s64 	%rd29, %rd28, %rd24;
	ld.global.f32 	%f60, [%rd29];
	add.f32 	%f61, %f59, %f60;
	add.s64 	%rd30, %rd29, %rd24;
	ld.global.f32 	%f62, [%rd30];
	add.f32 	%f63, %f61, %f62;
	add.s64 	%rd31, %rd30, %rd24;
	ld.global.f32 	%f64, [%rd31];
	add.f32 	%f82, %f63, %f64;
	add.s32 	%r34, %r34, 8;
$L__BB0_8:
	setp.eq.s32 	%p7, %r11, 0;
	@%p7 bra 	$L__BB0_14;
	and.b32  	%r14, %r24, 3;
	setp.lt.u32 	%p8, %r11, 4;
	@%p8 bra 	$L__BB0_11;
	mad.lo.s32 	%r30, %r34, %r23, %r1;
	mul.wide.s32 	%rd32, %r30, 4;
	add.s64 	%rd33, %rd1, %rd32;
	ld.global.f32 	%f66, [%rd33];
	add.f32 	%f67, %f82, %f66;
	mul.wide.s32 	%rd34, %r23, 4;
	add.s64 	%rd35, %rd33, %rd34;
	ld.global.f32 	%f68, [%rd35];
	add.f32 	%f69, %f67, %f68;
	add.s64 	%rd36, %rd35, %rd34;
	ld.global.f32 	%f70, [%rd36];
	add.f32 	%f71, %f69, %f70;
	add.s64 	%rd37, %rd36, %rd34;
	ld.global.f32 	%f72, [%rd37];
	add.f32 	%f82, %f71, %f72;
	add.s32 	%r34, %r34, 4;
$L__BB0_11:
	setp.eq.s32 	%p9, %r14, 0;
	@%p9 bra 	$L__BB0_14;
	mad.lo.s32 	%r37, %r34, %r23, %r1;
	neg.s32 	%r36, %r14;
$L__BB0_13:
	.pragma "nounroll";
	mul.wide.s32 	%rd38, %r37, 4;
	add.s64 	%rd39, %rd1, %rd38;
	ld.global.f32 	%f73, [%rd39];
	add.f32 	%f82, %f82, %f73;
	add.s32 	%r37, %r37, %r23;
	add.s32 	%r36, %r36, 1;
	setp.ne.s32 	%p10, %r36, 0;
	@%p10 bra 	$L__BB0_13;
$L__BB0_14:
	cvta.to.global.u64 	%rd40, %rd2;
	mul.wide.s32 	%rd41, %r1, 4;
	add.s64 	%rd42, %rd40, %rd41;
	st.global.f32 	[%rd42], %f82;
$L__BB0_15:
	ret;

}


// ===== COMPILED SASS (sm_100) =====

	.target	sm_100

	.elftype	@"ET_EXEC"


//--------------------- .note.nv.tkinfo           --------------------------
	.section	.note.nv.tkinfo,"",@"SHT_NOTE"
	.sectionflags	@"SHF_NOTE_NV_TKINFO"
	.tkinfo
        /*0018*/ 	.word	0x00000002
        /*0030*/ 	.string	""
        /*0030*/ 	.string	"ptxas"
        /*0030*/ 	.string	"Cuda compilation tools, release 13.0, V13.0.88"
        /*0030*/ 	.string	"Build cuda_13.0.r13.0/compiler.36424714_0"
        /*0030*/ 	.string	"-arch sm_100 -m 64 "



//--------------------- .note.nv.cuinfo           --------------------------
	.section	.note.nv.cuinfo,"",@"SHT_NOTE"
	.sectionflags	@"SHF_NOTE_NV_CUINFO"
        /*0018*/ 	.short	0x0002
        /*001a*/ 	.short	0x0064
        /*001c*/ 	.short	0x0082
	.zero		2


//--------------------- .nv.info                  --------------------------
	.section	.nv.info,"",@"SHT_CUDA_INFO"
	.align	4


	//----- nvinfo : EIATTR_REGCOUNT
	.align		4
        /*0000*/ 	.byte	0x04, 0x2f
        /*0002*/ 	.short	(.L_1 - .L_0)
	.align		4
.L_0:
        /*0004*/ 	.word	index@(_Z9columnSumPfS_ii)
        /*0008*/ 	.word	0x00000020


	//----- nvinfo : EIATTR_FRAME_SIZE
	.align		4
.L_1:
        /*000c*/ 	.byte	0x04, 0x11
        /*000e*/ 	.short	(.L_3 - .L_2)
	.align		4
.L_2:
        /*0010*/ 	.word	index@(_Z9columnSumPfS_ii)
        /*0014*/ 	.word	0x00000000


	//----- nvinfo : EIATTR_MIN_STACK_SIZE
	.align		4
.L_3:
        /*0018*/ 	.byte	0x04, 0x12
        /*001a*/ 	.short	(.L_5 - .L_4)
	.align		4
.L_4:
        /*001c*/ 	.word	index@(_Z9columnSumPfS_ii)
        /*0020*/ 	.word	0x00000000
.L_5:


//--------------------- .nv.compat                --------------------------
	.section	.nv.compat,"",@"SHT_CUDA_COMPAT_INFO"
	.align	4
        /*0000*/ 	.byte	0x02, 0x09, 0x00, 0x00, 0x02, 0x02, 0x01, 0x00, 0x02, 0x05, 0x05, 0x00, 0x03, 0x07, 0x01, 0x01
        /*0010*/ 	.byte	0x02, 0x03, 0x00, 0x00, 0x02, 0x06, 0x01, 0x00, 0x04, 0x0b, 0x08, 0x00, 0x09, 0x00, 0x00, 0x00
        /*0020*/ 	.byte	0x00, 0x00, 0x00, 0x00


//--------------------- .nv.info._Z9columnSumPfS_ii --------------------------
	.section	.nv.info._Z9columnSumPfS_ii,"",@"SHT_CUDA_INFO"
	.sectionflags	@""
	.align	4


	//----- nvinfo : EIATTR_CUDA_API_VERSION
	.align		4
        /*0000*/ 	.byte	0x04, 0x37
        /*0002*/ 	.short	(.L_7 - .L_6)
.L_6:
        /*0004*/ 	.word	0x00000082


	//----- nvinfo : EIATTR_KPARAM_INFO
	.align		4
.L_7:
        /*0008*/ 	.byte	0x04, 0x17
        /*000a*/ 	.short	(.L_9 - .L_8)
.L_8:
        /*000c*/ 	.word	0x00000000
        /*0010*/ 	.short	0x0003
        /*0012*/ 	.short	0x0014
        /*0014*/ 	.byte	0x00, 0xf0, 0x11, 0x00


	//----- nvinfo : EIATTR_KPARAM_INFO
	.align		4
.L_9:
        /*0018*/ 	.byte	0x04, 0x17
        /*001a*/ 	.short	(.L_11 - .L_10)
.L_10:
        /*001c*/ 	.word	0x00000000
        /*0020*/ 	.short	0x0002
        /*0022*/ 	.short	0x0010
        /*0024*/ 	.byte	0x00, 0xf0, 0x11, 0x00


	//----- nvinfo : EIATTR_KPARAM_INFO
	.align		4
.L_11:
        /*0028*/ 	.byte	0x04, 0x17
        /*002a*/ 	.short	(.L_13 - .L_12)
.L_12:
        /*002c*/ 	.word	0x00000000
        /*0030*/ 	.short	0x0001
        /*0032*/ 	.short	0x0008
        /*0034*/ 	.byte	0x00, 0xf5, 0x21, 0x00


	//----- nvinfo : EIATTR_KPARAM_INFO
	.align		4
.L_13:
        /*0038*/ 	.byte	0x04, 0x17
        /*003a*/ 	.short	(.L_15 - .L_14)
.L_14:
        /*003c*/ 	.word	0x00000000
        /*0040*/ 	.short	0x0000
        /*0042*/ 	.short	0x0000
        /*0044*/ 	.byte	0x00, 0xf5, 0x21, 0x00


	//----- nvinfo : EIATTR_SPARSE_MMA_MASK
	.align		4
.L_15:
        /*0048*/ 	.byte	0x03, 0x50
        /*004a*/ 	.short	0x0000


	//----- nvinfo : EIATTR_MAXREG_COUNT
	.align		4
        /*004c*/ 	.byte	0x03, 0x1b
        /*004e*/ 	.short	0x00ff


	//----- nvinfo : EIATTR_MERCURY_ISA_VERSION
	.align		4
        /*0050*/ 	.byte	0x03, 0x5f
        /*0052*/ 	.short	0x0101


	//----- nvinfo : EIATTR_VRC_CTA_INIT_COUNT
	.align		4
        /*0054*/ 	.byte	0x02, 0x4a
	.zero		1
	.zero		1


	//----- nvinfo : EIATTR_EXIT_INSTR_OFFSETS
	.align		4
        /*0058*/ 	.byte	0x04, 0x1c
        /*005a*/ 	.short	(.L_17 - .L_16)


	//   ....[0]....
.L_16:
        /*005c*/ 	.word	0x00000070


	//   ....[1]....
        /*0060*/ 	.word	0x000008e0


	//----- nvinfo : EIATTR_CBANK_PARAM_SIZE
	.align		4
.L_17:
        /*0064*/ 	.byte	0x03, 0x19
        /*0066*/ 	.short	0x0018


	//----- nvinfo : EIATTR_PARAM_CBANK
	.align		4
        /*0068*/ 	.byte	0x04, 0x0a
        /*006a*/ 	.short	(.L_19 - .L_18)
	.align		4
.L_18:
        /*006c*/ 	.word	index@(.nv.constant0._Z9columnSumPfS_ii)
        /*0070*/ 	.short	0x0380
        /*0072*/ 	.short	0x0018


	//----- nvinfo : EIATTR_SW_WAR
	.align		4
.L_19:
        /*0074*/ 	.byte	0x04, 0x36
        /*0076*/ 	.short	(.L_21 - .L_20)
.L_20:
        /*0078*/ 	.word	0x00000008
.L_21:


//--------------------- .nv.callgraph             --------------------------
	.section	.nv.callgraph,"",@"SHT_CUDA_CALLGRAPH"
	.align	4
	.sectionentsize	8
	.align		4
        /*0000*/ 	.word	0x00000000
	.align		4
        /*0004*/ 	.word	0xffffffff
	.align		4
        /*0008*/ 	.word	0x00000000
	.align		4
        /*000c*/ 	.word	0xfffffffe
	.align		4
        /*0010*/ 	.word	0x00000000
	.align		4
        /*0014*/ 	.word	0xfffffffd
	.align		4
        /*0018*/ 	.word	0x00000000
	.align		4
        /*001c*/ 	.word	0xfffffffc


//--------------------- .text._Z9columnSumPfS_ii  --------------------------
	.section	.text._Z9columnSumPfS_ii,"ax",@progbits
	.align	128
        .global         _Z9columnSumPfS_ii
        .type           _Z9columnSumPfS_ii,@function
        .size           _Z9columnSumPfS_ii,(.L_x_7 - _Z9columnSumPfS_ii)
        .other          _Z9columnSumPfS_ii,@"STO_CUDA_ENTRY STV_DEFAULT"
_Z9columnSumPfS_ii:
.text._Z9columnSumPfS_ii:
[----:B------:R-:W-:Y:S01]  /*0000*/  LDC R1, c[0x0][0x37c] ;  /* 0x0000df00ff017b82 */ /* 0x000fe20000000800 */
[----:B------:R-:W0:Y:S07]  /*0010*/  S2R R0, SR_TID.X ;  /* 0x0000000000007919 */ /* 0x000e2e0000002100 */
[----:B------:R-:W0:Y:S08]  /*0020*/  S2UR UR4, SR_CTAID.X ;  /* 0x00000000000479c3 */ /* 0x000e300000002500 */
[----:B------:R-:W0:Y:S08]  /*0030*/  LDC R3, c[0x0][0x360] ;  /* 0x0000d800ff037b82 */ /* 0x000e300000000800 */
[----:B------:R-:W1:Y:S01]  /*0040*/  LDC R17, c[0x0][0x390] ;  /* 0x0000e400ff117b82 */ /* 0x000e620000000800 */
[----:B0-----:R-:W-:-:S05]  /*0050*/  IMAD R0, R3, UR4, R0 ;  /* 0x0000000403007c24 */ /* 0x001fca000f8e0200 */
[----:B-1----:R-:W-:-:S13]  /*0060*/  ISETP.GE.AND P0, PT, R0, R17, PT ;  /* 0x000000110000720c */ /* 0x002fda0003f06270 */
[----:B------:R-:W-:Y:S05]  /*0070*/  @P0 EXIT ;  /* 0x000000000000094d */ /* 0x000fea0003800000 */
[----:B------:R-:W0:Y:S01]  /*0080*/  LDCU UR5, c[0x0][0x394] ;  /* 0x00007280ff0577ac */ /* 0x000e220008000800 */
[----:B------:R-:W-:Y:S01]  /*0090*/  HFMA2 R16, -RZ, RZ, 0, 0 ;  /* 0x00000000ff107431 */ /* 0x000fe200000001ff */
[----:B------:R-:W1:Y:S01]  /*00a0*/  LDCU.64 UR8, c[0x0][0x358] ;  /* 0x00006b00ff0877ac */ /* 0x000e620008000a00 */
[----:B0-----:R-:W-:-:S09]  /*00b0*/  UISETP.GE.AND UP0, UPT, UR5, 0x1, UPT ;  /* 0x000000010500788c */ /* 0x001fd2000bf06270 */
[----:B-1----:R-:W-:Y:S05]  /*00c0*/  BRA.U !UP0, `(.L_x_0) ;  /* 0x0000000508f87547 */ /* 0x002fea000b800000 */
[----:B------:R-:W-:Y:S01]  /*00d0*/  UISETP.GE.U32.AND UP1, UPT, UR5, 0x10, UPT ;  /* 0x000000100500788c */ /* 0x000fe2000bf26070 */
[----:B------:R-:W-:Y:S01]  /*00e0*/  MOV R16, RZ ;  /* 0x000000ff00107202 */ /* 0x000fe20000000f00 */
[----:B------:R-:W-:Y:S01]  /*00f0*/  ULOP3.LUT UR6, UR5, 0xf, URZ, 0xc0, !UPT ;  /* 0x0000000f05067892 */ /* 0x000fe2000f8ec0ff */
[----:B------:R-:W-:-:S03]  /*0100*/  UMOV UR4, URZ ;  /* 0x000000ff00047c82 */ /* 0x000fc60008000000 */
[----:B------:R-:W-:-:S03]  /*0110*/  UISETP.NE.AND UP0, UPT, UR6, URZ, UPT ;  /* 0x000000ff0600728c */ /* 0x000fc6000bf05270 */
[----:B------:R-:W-:Y:S08]  /*0120*/  BRA.U !UP1, `(.L_x_1) ;  /* 0x0000000109e47547 */ /* 0x000ff0000b800000 */
[----:B------:R-:W-:Y:S01]  /*0130*/  ULOP3.LUT UR4, UR5, 0x7ffffff0, URZ, 0xc0, !UPT ;  /* 0x7ffffff005047892 */ /* 0x000fe2000f8ec0ff */
[----:B------:R-:W-:Y:S02]  /*0140*/  MOV R16, RZ ;  /* 0x000000ff00107202 */ /* 0x000fe40000000f00 */
[----:B------:R-:W-:Y:S01]  /*0150*/  MOV R18, R0 ;  /* 0x0000000000127202 */ /* 0x000fe20000000f00 */
[----:B------:R-:W-:-:S12]  /*0160*/  UIADD3 UR7, UPT, UPT, -UR4, URZ, URZ ;  /* 0x000000ff04077290 */ /* 0x000fd8000fffe1ff */
.L_x_2:
[----:B------:R-:W0:Y:S02]  /*0170*/  LDC.64 R4, c[0x0][0x380] ;  /* 0x0000e000ff047b82 */ /* 0x000e240000000a00 */
[----:B0-----:R-:W-:-:S05]  /*0180*/  IMAD.WIDE R4, R18, 0x4, R4 ;  /* 0x0000000412047825 */ /* 0x001fca00078e0204 */
[----:B------:R-:W2:Y:S01]  /*0190*/  LDG.E R25, desc[UR8][R4.64] ;  /* 0x0000000804197981 */ /* 0x000ea2000c1e1900 */
[----:B------:R-:W-:-:S05]  /*01a0*/  IMAD.WIDE R6, R17, 0x4, R4 ;  /* 0x0000000411067825 */ /* 0x000fca00078e0204 */
[----:B------:R0:W3:Y:S01]  /*01b0*/  LDG.E R23, desc[UR8][R6.64] ;  /* 0x0000000806177981 */ /* 0x0000e2000c1e1900 */
[----:B------:R-:W-:-:S05]  /*01c0*/  IMAD.WIDE R8, R17, 0x4, R6 ;  /* 0x0000000411087825 */ /* 0x000fca00078e0206 */
[----:B------:R1:W4:Y:S01]  /*01d0*/  LDG.E R22, desc[UR8][R8.64] ;  /* 0x0000000808167981 */ /* 0x000322000c1e1900 */
[----:B------:R-:W-:-:S05]  /*01e0*/  IMAD.WIDE R12, R17, 0x4, R8 ;  /* 0x00000004110c7825 */ /* 0x000fca00078e0208 */
[----:B------:R-:W5:Y:S01]  /*01f0*/  LDG.E R21, desc[UR8][R12.64] ;  /* 0x000000080c157981 */ /* 0x000f62000c1e1900 */
[----:B------:R-:W-:-:S05]  /*0200*/  IMAD.WIDE R14, R17, 0x4, R12 ;  /* 0x00000004110e7825 */ /* 0x000fca00078e020c */
[----:B------:R-:W5:Y:S01]  /*0210*/  LDG.E R20, desc[UR8][R14.64] ;  /* 0x000000080e147981 */ /* 0x000f62000c1e1900 */
[----:B------:R-:W-:-:S05]  /*0220*/  IMAD.WIDE R2, R17, 0x4, R14 ;  /* 0x0000000411027825 */ /* 0x000fca00078e020e */
[----:B------:R1:W5:Y:S01]  /*0230*/  LDG.E R19, desc[UR8][R2.64] ;  /* 0x0000000802137981 */ /* 0x000362000c1e1900 */
[----:B------:R-:W-:-:S05]  /*0240*/  IMAD.WIDE R26, R17, 0x4, R2 ;  /* 0x00000004111a7825 */ /* 0x000fca00078e0202 */
[----:B------:R1:W5:Y:S01]  /*0250*/  LDG.E R24, desc[UR8][R26.64] ;  /* 0x000000081a187981 */ /* 0x000362000c1e1900 */
[----:B------:R-:W-:-:S05]  /*0260*/  IMAD.WIDE R10, R17, 0x4, R26 ;  /* 0x00000004110a7825 */ /* 0x000fca00078e021a */
[----:B------:R1:W5:Y:S01]  /*0270*/  LDG.E R28, desc[UR8][R10.64] ;  /* 0x000000080a1c7981 */ /* 0x000362000c1e1900 */
[----:B0-----:R-:W-:-:S04]  /*0280*/  IMAD.WIDE R6, R17, 0x4, R10 ;  /* 0x0000000411067825 */ /* 0x001fc800078e020a */
[C---:B-1----:R-:W-:Y:S02]  /*0290*/  IMAD.WIDE R8, R17.reuse, 0x4, R6 ;  /* 0x0000000411087825 */ /* 0x042fe400078e0206 */
[----:B------:R-:W5:Y:S02]  /*02a0*/  LDG.E R6, desc[UR8][R6.64] ;  /* 0x0000000806067981 */ /* 0x000f64000c1e1900 */
[C---:B------:R-:W-:Y:S02]  /*02b0*/  IMAD.WIDE R2, R17.reuse, 0x4, R8 ;  /* 0x0000000411027825 */ /* 0x040fe400078e0208 */
[----:B------:R-:W5:Y:S02]  /*02c0*/  LDG.E R8, desc[UR8][R8.64] ;  /* 0x0000000808087981 */ /* 0x000f64000c1e1900 */
[C---:B------:R-:W-:Y:S02]  /*02d0*/  IMAD.WIDE R4, R17.reuse, 0x4, R2 ;  /* 0x0000000411047825 */ /* 0x040fe400078e0202 */
[----:B------:R-:W5:Y:S02]  /*02e0*/  LDG.E R29, desc[UR8][R2.64] ;  /* 0x00000008021d7981 */ /* 0x000f64000c1e1900 */
[----:B------:R-:W-:-:S02]  /*02f0*/  IMAD.WIDE R12, R17, 0x4, R4 ;  /* 0x00000004110c7825 */ /* 0x000fc400078e0204 */
[----:B------:R-:W5:Y:S02]  /*0300*/  LDG.E R4, desc[UR8][R4.64] ;  /* 0x0000000804047981 */ /* 0x000f64000c1e1900 */
[C---:B------:R-:W-:Y:S02]  /*0310*/  IMAD.WIDE R14, R17.reuse, 0x4, R12 ;  /* 0x00000004110e7825 */ /* 0x040fe400078e020c */
[----:B------:R-:W5:Y:S02]  /*0320*/  LDG.E R12, desc[UR8][R12.64] ;  /* 0x000000080c0c7981 */ /* 0x000f64000c1e1900 */
[C---:B------:R-:W-:Y:S02]  /*0330*/  IMAD.WIDE R26, R17.reuse, 0x4, R14 ;  /* 0x00000004111a7825 */ /* 0x040fe400078e020e */
[----:B------:R-:W5:Y:S02]  /*0340*/  LDG.E R14, desc[UR8][R14.64] ;  /* 0x000000080e0e7981 */ /* 0x000f64000c1e1900 */
[----:B------:R-:W-:-:S02]  /*0350*/  IMAD.WIDE R10, R17, 0x4, R26 ;  /* 0x00000004110a7825 */ /* 0x000fc400078e021a */
[----:B------:R-:W5:Y:S04]  /*0360*/  LDG.E R26, desc[UR8][R26.64] ;  /* 0x000000081a1a7981 */ /* 0x000f68000c1e1900 */
[----:B------:R-:W5:Y:S01]  /*0370*/  LDG.E R10, desc[UR8][R10.64] ;  /* 0x000000080a0a7981 */ /* 0x000f62000c1e1900 */
[----:B------:R-:W-:-:S04]  /*0380*/  UIADD3 UR7, UPT, UPT, UR7, 0x10, URZ ;  /* 0x0000001007077890 */ /* 0x000fc8000fffe0ff */
[----:B------:R-:W-:Y:S01]  /*0390*/  UISETP.NE.AND UP1, UPT, UR7, URZ, UPT ;  /* 0x000000ff0700728c */ /* 0x000fe2000bf25270 */
[----:B------:R-:W-:Y:S01]  /*03a0*/  LEA R18, R17, R18, 0x4 ;  /* 0x0000001211127211 */ /* 0x000fe200078e20ff */
[----:B--2---:R-:W-:-:S04]  /*03b0*/  FADD R16, R25, R16 ;  /* 0x0000001019107221 */ /* 0x004fc80000000000 */
[----:B---3--:R-:W-:-:S04]  /*03c0*/  FADD R23, R16, R23 ;  /* 0x0000001710177221 */ /* 0x008fc80000000000 */
[----:B----4-:R-:W-:-:S04]  /*03d0*/  FADD R22, R23, R22 ;  /* 0x0000001617167221 */ /* 0x010fc80000000000 */
[----:B-----5:R-:W-:-:S04]  /*03e0*/  FADD R21, R22, R21 ;  /* 0x0000001516157221 */ /* 0x020fc80000000000 */
[----:B------:R-:W-:-:S04]  /*03f0*/  FADD R20, R21, R20 ;  /* 0x0000001415147221 */ /* 0x000fc80000000000 */
        /* <DEDUP_REMOVED lines=10> */
[----:B------:R-:W-:Y:S01]  /*04a0*/  FADD R16, R29, R10 ;  /* 0x0000000a1d107221 */ /* 0x000fe20000000000 */
[----:B------:R-:W-:Y:S06]  /*04b0*/  BRA.U UP1, `(.L_x_2) ;  /* 0xfffffffd012c7547 */ /* 0x000fec000b83ffff */
.L_x_1:
[----:B------:R-:W-:Y:S05]  /*04c0*/  BRA.U !UP0, `(.L_x_0) ;  /* 0x0000000108f87547 */ /* 0x000fea000b800000 */
[----:B------:R-:W-:Y:S02]  /*04d0*/  UISETP.GE.U32.AND UP0, UPT, UR6, 0x8, UPT ;  /* 0x000000080600788c */ /* 0x000fe4000bf06070 */
[----:B------:R-:W-:-:S04]  /*04e0*/  ULOP3.LUT UR7, UR5, 0x7, URZ, 0xc0, !UPT ;  /* 0x0000000705077892 */ /* 0x000fc8000f8ec0ff */
[----:B------:R-:W-:-:S03]  /*04f0*/  UISETP.NE.AND UP1, UPT, UR7, URZ, UPT ;  /* 0x000000ff0700728c */ /* 0x000fc6000bf25270 */
[----:B------:R-:W-:Y:S08]  /*0500*/  BRA.U !UP0, `(.L_x_3) ;  /* 0x00000001086c7547 */ /* 0x000ff0000b800000 */
[----:B------:R-:W0:Y:S01]  /*0510*/  LDC.64 R2, c[0x0][0x380] ;  /* 0x0000e000ff027b82 */ /* 0x000e220000000a00 */
[----:B------:R-:W-:-:S04]  /*0520*/  IMAD R5, R17, UR4, R0 ;  /* 0x0000000411057c24 */ /* 0x000fc8000f8e0200 */
[----:B0-----:R-:W-:-:S04]  /*0530*/  IMAD.WIDE R2, R5, 0x4, R2 ;  /* 0x0000000405027825 */ /* 0x001fc800078e0202 */
[C---:B------:R-:W-:Y:S02]  /*0540*/  IMAD.WIDE R4, R17.reuse, 0x4, R2 ;  /* 0x0000000411047825 */ /* 0x040fe400078e0202 */
[----:B------:R-:W2:Y:S02]  /*0550*/  LDG.E R3, desc[UR8][R2.64] ;  /* 0x0000000802037981 */ /* 0x000ea4000c1e1900 */
[C---:B------:R-:W-:Y:S02]  /*0560*/  IMAD.WIDE R6, R17.reuse, 0x4, R4 ;  /* 0x0000000411067825 */ /* 0x040fe400078e0204 */
[----:B------:R-:W3:Y:S02]  /*0570*/  LDG.E R4, desc[UR8][R4.64] ;  /* 0x0000000804047981 */ /* 0x000ee4000c1e1900 */
[C---:B------:R-:W-:Y:S02]  /*0580*/  IMAD.WIDE R8, R17.reuse, 0x4, R6 ;  /* 0x0000000411087825 */ /* 0x040fe400078e0206 */
[----:B------:R-:W4:Y:S02]  /*0590*/  LDG.E R6, desc[UR8][R6.64] ;  /* 0x0000000806067981 */ /* 0x000f24000c1e1900 */
        /* <DEDUP_REMOVED lines=9> */
[----:B------:R-:W-:Y:S01]  /*0630*/  UIADD3 UR4, UPT, UPT, UR4, 0x8, URZ ;  /* 0x0000000804047890 */ /* 0x000fe2000fffe0ff */
[----:B--2---:R-:W-:-:S04]  /*0640*/  FADD R3, R16, R3 ;  /* 0x0000000310037221 */ /* 0x004fc80000000000 */
[----:B---3--:R-:W-:-:S04]  /*0650*/  FADD R3, R3, R4 ;  /* 0x0000000403037221 */ /* 0x008fc80000000000 */
[----:B----4-:R-:W-:-:S04]  /*0660*/  FADD R3, R3, R6 ;  /* 0x0000000603037221 */ /* 0x010fc80000000000 */
[----:B-----5:R-:W-:-:S04]  /*0670*/  FADD R3, R3, R8 ;  /* 0x0000000803037221 */ /* 0x020fc80000000000 */
[----:B------:R-:W-:-:S04]  /*0680*/  FADD R3, R3, R10 ;  /* 0x0000000a03037221 */ /* 0x000fc80000000000 */
[----:B------:R-:W-:-:S04]  /*0690*/  FADD R3, R3, R12 ;  /* 0x0000000c03037221 */ /* 0x000fc80000000000 */
[----:B------:R-:W-:-:S04]  /*06a0*/  FADD R3, R3, R14 ;  /* 0x0000000e03037221 */ /* 0x000fc80000000000 */
[----:B------:R-:W-:-:S07]  /*06b0*/  FADD R16, R3, R18 ;  /* 0x0000001203107221 */ /* 0x000fce0000000000 */
.L_x_3:
        /* <DEDUP_REMOVED lines=12> */
[----:B------:R-:W-:Y:S02]  /*0780*/  IMAD.WIDE R8, R17, 0x4, R6 ;  /* 0x0000000411087825 */ /* 0x000fe400078e0206 */
[----:B------:R-:W4:Y:S04]  /*0790*/  LDG.E R7, desc[UR8][R6.64] ;  /* 0x0000000806077981 */ /* 0x000f28000c1e1900 */
[----:B------:R-:W5:Y:S01]  /*07a0*/  LDG.E R9, desc[UR8][R8.64] ;  /* 0x0000000808097981 */ /* 0x000f62000c1e1900 */
[----:B------:R-:W-:Y:S01]  /*07b0*/  UIADD3 UR4, UPT, UPT, UR4, 0x4, URZ ;  /* 0x0000000404047890 */ /* 0x000fe2000fffe0ff */
[----:B--2---:R-:W-:-:S04]  /*07c0*/  FADD R16, R16, R3 ;  /* 0x0000000310107221 */ /* 0x004fc80000000000 */
[----:B---3--:R-:W-:-:S04]  /*07d0*/  FADD R16, R16, R5 ;  /* 0x0000000510107221 */ /* 0x008fc80000000000 */
[----:B----4-:R-:W-:-:S04]  /*07e0*/  FADD R16, R16, R7 ;  /* 0x0000000710107221 */ /* 0x010fc80000000000 */
[----:B-----5:R-:W-:-:S07]  /*07f0*/  FADD R16, R16, R9 ;  /* 0x0000000910107221 */ /* 0x020fce0000000000 */
.L_x_4:
[----:B------:R-:W-:Y:S05]  /*0800*/  BRA.U !UP1, `(.L_x_0) ;  /* 0x0000000109287547 */ /* 0x000fea000b800000 */
[----:B------:R-:W0:Y:S01]  /*0810*/  LDC.64 R4, c[0x0][0x380] ;  /* 0x0000e000ff047b82 */ /* 0x000e220000000a00 */
[----:B------:R-:W-:Y:S01]  /*0820*/  IMAD R6, R17, UR4, R0 ;  /* 0x0000000411067c24 */ /* 0x000fe2000f8e0200 */
[----:B------:R-:W-:-:S12]  /*0830*/  UIADD3 UR5, UPT, UPT, -UR5, URZ, URZ ;  /* 0x000000ff05057290 */ /* 0x000fd8000fffe1ff */
.L_x_5:
[----:B0-----:R-:W-:-:S06]  /*0840*/  IMAD.WIDE R2, R6, 0x4, R4 ;  /* 0x0000000406027825 */ /* 0x001fcc00078e0204 */
[----:B------:R-:W2:Y:S01]  /*0850*/  LDG.E R3, desc[UR8][R2.64] ;  /* 0x0000000802037981 */ /* 0x000ea2000c1e1900 */
[----:B------:R-:W-:Y:S01]  /*0860*/  UIADD3 UR5, UPT, UPT, UR5, 0x1, URZ ;  /* 0x0000000105057890 */ /* 0x000fe2000fffe0ff */
[----:B------:R-:W-:-:S03]  /*0870*/  IADD3 R6, PT, PT, R6, R17, RZ ;  /* 0x0000001106067210 */ /* 0x000fc60007ffe0ff */
[----:B------:R-:W-:Y:S01]  /*0880*/  UISETP.NE.AND UP0, UPT, UR5, URZ, UPT ;  /* 0x000000ff0500728c */ /* 0x000fe2000bf05270 */
[----:B--2---:R-:W-:-:S08]  /*0890*/  FADD R16, R3, R16 ;  /* 0x0000001003107221 */ /* 0x004fd00000000000 */
[----:B------:R-:W-:Y:S05]  /*08a0*/  BRA.U UP0, `(.L_x_5) ;  /* 0xfffffffd00e47547 */ /* 0x000fea000b83ffff */
.L_x_0:
[----:B------:R-:W0:Y:S02]  /*08b0*/  LDC.64 R2, c[0x0][0x388] ;  /* 0x0000e200ff027b82 */ /* 0x000e240000000a00 */
[----:B0-----:R-:W-:-:S05]  /*08c0*/  IMAD.WIDE R2, R0, 0x4, R2 ;  /* 0x0000000400027825 */ /* 0x001fca00078e0202 */
[----:B------:R-:W-:Y:S01]  /*08d0*/  STG.E desc[UR8][R2.64], R16 ;  /* 0x0000001002007986 */ /* 0x000fe2000c101908 */
[----:B------:R-:W-:Y:S05]  /*08e0*/  EXIT ;  /* 0x000000000000794d */ /* 0x000fea0003800000 */
.L_x_6:
[----:B------:R-:W-:-:S00]  /*08f0*/  BRA `(.L_x_6) ;  /* 0xfffffffc00fc7947 */ /* 0x000fc0000383ffff */
[----:B------:R-:W-:-:S00]  /*0900*/  NOP ;  /* 0x0000000000007918 */ /* 0x000fc00000000000 */
[----:B------:R-:W-:-:S00]  /*0910*/  NOP ;  /* 0x0000000000007918 */ /* 0x000fc00000000000 */
[----:B------:R-:W-:-:S00]  /*0920*/  NOP ;  /* 0x0000000000007918 */ /* 0x000fc00000000000 */
[----:B------:R-:W-:-:S00]  /*0930*/  NOP ;  /* 0x0000000000007918 */ /* 0x000fc00000000000 */
[----:B------:R-:W-:-:S00]  /*0940*/  NOP ;  /* 0x0000000000007918 */ /* 0x000fc00000000000 */
[----:B------:R-:W-:-:S00]  /*0950*/  NOP ;  /* 0x0000000000007918 */ /* 0x000fc00000000000 */
[----:B------:R-:W-:-:S00]  /*0960*/  NOP ;  /* 0x0000000000007918 */ /* 0x000fc00000000000 */
[----:B------:R-:W-:-:S00]  /*0970*/  NOP ;  /* 0x0000000000007918 */ /* 0x000fc00000000000 */
.L_x_7:


//--------------------- .nv.shared.reserved.0     --------------------------
	.section	.nv.shared.reserved.0,"aw",@nobits
	.weak		__nv_reservedSMEM_offset_0_alias
	.size		__nv_reservedSMEM_offset_0_alias, 0, 64
	.other		__nv_reservedSMEM_offset_0_alias,@"STO_CUDA_RESERVED_SHARED STV_DEFAULT"
__nv_reservedSMEM_offset_0_alias:
	.zero		0
	.zero		64


//--------------------- .nv.constant0._Z9columnSumPfS_ii --------------------------
	.section	.nv.constant0._Z9columnSumPfS_ii,"a",@progbits
	.sectionflags	@""
	.align	4
.nv.constant0._Z9columnSumPfS_ii:
	.zero		920


//--------------------- SYMBOLS --------------------------

	.type		.nv.reservedSmem.offset0,@object
	.size		.nv.reservedSmem.offset0,0x4
